//
// Generated by NVIDIA NVVM Compiler
//
// Compiler Build ID: CL-36424714
// Cuda compilation tools, release 13.0, V13.0.88
// Based on NVVM 20.0.0
//

.version 9.0
.target sm_100
.address_size 64

	// .globl	_Z15add_vectors_gpuPKiS0_Pi

.visible .entry _Z15add_vectors_gpuPKiS0_Pi(
	.param .u64 .ptr .align 1 _Z15add_vectors_gpuPKiS0_Pi_param_0,
	.param .u64 .ptr .align 1 _Z15add_vectors_gpuPKiS0_Pi_param_1,
	.param .u64 .ptr .align 1 _Z15add_vectors_gpuPKiS0_Pi_param_2
)
{
	.reg .b32 	%r<5>;
	.reg .b64 	%rd<11>;

	ld.param.u64 	%rd1, [_Z15add_vectors_gpuPKiS0_Pi_param_0];
	ld.param.u64 	%rd2, [_Z15add_vectors_gpuPKiS0_Pi_param_1];
	ld.param.u64 	%rd3, [_Z15add_vectors_gpuPKiS0_Pi_param_2];
	cvta.to.global.u64 	%rd4, %rd3;
	cvta.to.global.u64 	%rd5, %rd2;
	cvta.to.global.u64 	%rd6, %rd1;
	mov.u32 	%r1, %tid.x;
	mul.wide.u32 	%rd7, %r1, 4;
	add.s64 	%rd8, %rd6, %rd7;
	ld.global.u32 	%r2, [%rd8];
	add.s64 	%rd9, %rd5, %rd7;
	ld.global.u32 	%r3, [%rd9];
	add.s32 	%r4, %r3, %r2;
	add.s64 	%rd10, %rd4, %rd7;
	st.global.u32 	[%rd10], %r4;
	ret;

}


// ===== COMPILED SASS (sm_100) =====

	.target	sm_100

	.elftype	@"ET_EXEC"


//--------------------- .note.nv.tkinfo           --------------------------
	.section	.note.nv.tkinfo,"",@"SHT_NOTE"
	.sectionflags	@"SHF_NOTE_NV_TKINFO"
	.tkinfo
        /*0018*/ 	.word	0x00000002
        /*0030*/ 	.string	""
        /*0030*/ 	.string	"ptxas"
        /*0030*/ 	.string	"Cuda compilation tools, release 13.0, V13.0.88"
        /*0030*/ 	.string	"Build cuda_13.0.r13.0/compiler.36424714_0"
        /*0030*/ 	.string	"-arch sm_100 -m 64 "



//--------------------- .note.nv.cuinfo           --------------------------
	.section	.note.nv.cuinfo,"",@"SHT_NOTE"
	.sectionflags	@"SHF_NOTE_NV_CUINFO"
        /*0018*/ 	.short	0x0002
        /*001a*/ 	.short	0x0064
        /*001c*/ 	.short	0x0082
	.zero		2


//--------------------- .nv.info                  --------------------------
	.section	.nv.info,"",@"SHT_CUDA_INFO"
	.align	4


	//----- nvinfo : EIATTR_REGCOUNT
	.align		4
        /*0000*/ 	.byte	0x04, 0x2f
        /*0002*/ 	.short	(.L_1 - .L_0)
	.align		4
.L_0:
        /*0004*/ 	.word	index@(_Z15add_vectors_gpuPKiS0_Pi)
        /*0008*/ 	.word	0x0000000c


	//----- nvinfo : EIATTR_FRAME_SIZE
	.align		4
.L_1:
        /*000c*/ 	.byte	0x04, 0x11
        /*000e*/ 	.short	(.L_3 - .L_2)
	.align		4
.L_2:
        /*0010*/ 	.word	index@(_Z15add_vectors_gpuPKiS0_Pi)
        /*0014*/ 	.word	0x00000000


	//----- nvinfo : EIATTR_MIN_STACK_SIZE
	.align		4
.L_3:
        /*0018*/ 	.byte	0x04, 0x12
        /*001a*/ 	.short	(.L_5 - .L_4)
	.align		4
.L_4:
        /*001c*/ 	.word	index@(_Z15add_vectors_gpuPKiS0_Pi)
        /*0020*/ 	.word	0x00000000
.L_5:


//--------------------- .nv.compat                --------------------------
	.section	.nv.compat,"",@"SHT_CUDA_COMPAT_INFO"
	.align	4
        /*0000*/ 	.byte	0x02, 0x09, 0x00, 0x00, 0x02, 0x02, 0x01, 0x00, 0x02, 0x05, 0x05, 0x00, 0x03, 0x07, 0x01, 0x01
        /*0010*/ 	.byte	0x02, 0x03, 0x00, 0x00, 0x02, 0x06, 0x01, 0x00, 0x04, 0x0b, 0x08, 0x00, 0x09, 0x00, 0x00, 0x00
        /*0020*/ 	.byte	0x00, 0x00, 0x00, 0x00


//--------------------- .nv.info._Z15add_vectors_gpuPKiS0_Pi --------------------------
	.section	.nv.info._Z15add_vectors_gpuPKiS0_Pi,"",@"SHT_CUDA_INFO"
	.sectionflags	@""
	.align	4


	//----- nvinfo : EIATTR_CUDA_API_VERSION
	.align		4
        /*0000*/ 	.byte	0x04, 0x37
        /*0002*/ 	.short	(.L_7 - .L_6)
.L_6:
        /*0004*/ 	.word	0x00000082


	//----- nvinfo : EIATTR_KPARAM_INFO
	.align		4
.L_7:
        /*0008*/ 	.byte	0x04, 0x17
        /*000a*/ 	.short	(.L_9 - .L_8)
.L_8:
        /*000c*/ 	.word	0x00000000
        /*0010*/ 	.short	0x0002
        /*0012*/ 	.short	0x0010
        /*0014*/ 	.byte	0x00, 0xf5, 0x21, 0x00


	//----- nvinfo : EIATTR_KPARAM_INFO
	.align		4
.L_9:
        /*0018*/ 	.byte	0x04, 0x17
        /*001a*/ 	.short	(.L_11 - .L_10)
.L_10:
        /*001c*/ 	.word	0x00000000
        /*0020*/ 	.short	0x0001
        /*0022*/ 	.short	0x0008
        /*0024*/ 	.byte	0x00, 0xf5, 0x21, 0x00


	//----- nvinfo : EIATTR_KPARAM_INFO
	.align		4
.L_11:
        /*0028*/ 	.byte	0x04, 0x17
        /*002a*/ 	.short	(.L_13 - .L_12)
.L_12:
        /*002c*/ 	.word	0x00000000
        /*0030*/ 	.short	0x0000
        /*0032*/ 	.short	0x0000
        /*0034*/ 	.byte	0x00, 0xf5, 0x21, 0x00


	//----- nvinfo : EIATTR_SPARSE_MMA_MASK
	.align		4
.L_13:
        /*0038*/ 	.byte	0x03, 0x50
        /*003a*/ 	.short	0x0000


	//----- nvinfo : EIATTR_MAXREG_COUNT
	.align		4
        /*003c*/ 	.byte	0x03, 0x1b
        /*003e*/ 	.short	0x00ff


	//----- nvinfo : EIATTR_MERCURY_ISA_VERSION
	.align		4
        /*0040*/ 	.byte	0x03, 0x5f
        /*0042*/ 	.short	0x0101


	//----- nvinfo : EIATTR_VRC_CTA_INIT_COUNT
	.align		4
        /*0044*/ 	.byte	0x02, 0x4a
	.zero		1
	.zero		1


	//----- nvinfo : EIATTR_EXIT_INSTR_OFFSETS
	.align		4
        /*0048*/ 	.byte	0x04, 0x1c
        /*004a*/ 	.short	(.L_15 - .L_14)


	//   ....[0]....
.L_14:
        /*004c*/ 	.word	0x000000d0


	//----- nvinfo : EIATTR_CBANK_PARAM_SIZE
	.align		4
.L_15:
        /*0050*/ 	.byte	0x03, 0x19
        /*0052*/ 	.short	0x0018


	//----- nvinfo : EIATTR_PARAM_CBANK
	.align		4
        /*0054*/ 	.byte	0x04, 0x0a
        /*0056*/ 	.short	(.L_17 - .L_16)
	.align		4
.L_16:
        /*0058*/ 	.word	index@(.nv.constant0._Z15add_vectors_gpuPKiS0_Pi)
        /*005c*/ 	.short	0x0380
        /*005e*/ 	.short	0x0018


	//----- nvinfo : EIATTR_SW_WAR
	.align		4
.L_17:
        /*0060*/ 	.byte	0x04, 0x36
        /*0062*/ 	.short	(.L_19 - .L_18)
.L_18:
        /*0064*/ 	.word	0x00000008
.L_19:


//--------------------- .nv.callgraph             --------------------------
	.section	.nv.callgraph,"",@"SHT_CUDA_CALLGRAPH"
	.align	4
	.sectionentsize	8
	.align		4
        /*0000*/ 	.word	0x00000000
	.align		4
        /*0004*/ 	.word	0xffffffff
	.align		4
        /*0008*/ 	.word	0x00000000
	.align		4
        /*000c*/ 	.word	0xfffffffe
	.align		4
        /*0010*/ 	.word	0x00000000
	.align		4
        /*0014*/ 	.word	0xfffffffd
	.align		4
        /*0018*/ 	.word	0x00000000
	.align		4
        /*001c*/ 	.word	0xfffffffc


//--------------------- .text._Z15add_vectors_gpuPKiS0_Pi --------------------------
	.section	.text._Z15add_vectors_gpuPKiS0_Pi,"ax",@progbits
	.align	128
        .global         _Z15add_vectors_gpuPKiS0_Pi
        .type           _Z15add_vectors_gpuPKiS0_Pi,@function
        .size           _Z15add_vectors_gpuPKiS0_Pi,(.L_x_1 - _Z15add_vectors_gpuPKiS0_Pi)
        .other          _Z15add_vectors_gpuPKiS0_Pi,@"STO_CUDA_ENTRY STV_DEFAULT"
_Z15add_vectors_gpuPKiS0_Pi:
.text._Z15add_vectors_gpuPKiS0_Pi:
[----:B------:R-:W-:Y:S01]  /*0000*/  LDC R1, c[0x0][0x37c] ;  /* 0x0000df00ff017b82 */ /* 0x000fe20000000800 */
[----:B------:R-:W0:Y:S07]  /*0010*/  S2R R9, SR_TID.X ;  /* 0x0000000000097919 */ /* 0x000e2e0000002100 */
[----:B------:R-:W0:Y:S01]  /*0020*/  LDC.64 R2, c[0x0][0x380] ;  /* 0x0000e000ff027b82 */ /* 0x000e220000000a00 */
[----:B------:R-:W1:Y:S07]  /*0030*/  LDCU.64 UR4, c[0x0][0x358] ;  /* 0x00006b00ff0477ac */ /* 0x000e6e0008000a00 */
[----:B------:R-:W2:Y:S08]  /*0040*/  LDC.64 R4, c[0x0][0x388] ;  /* 0x0000e200ff047b82 */ /* 0x000eb00000000a00 */
[----:B------:R-:W3:Y:S01]  /*0050*/  LDC.64 R6, c[0x0][0x390] ;  /* 0x0000e400ff067b82 */ /* 0x000ee20000000a00 */
[----:B0-----:R-:W-:-:S04]  /*0060*/  IMAD.WIDE.U32 R2, R9, 0x4, R2 ;  /* 0x0000000409027825 */ /* 0x001fc800078e0002 */
[C---:B--2---:R-:W-:Y:S02]  /*0070*/  IMAD.WIDE.U32 R4, R9.reuse, 0x4, R4 ;  /* 0x0000000409047825 */ /* 0x044fe400078e0004 */
[----:B-1----:R-:W2:Y:S04]  /*0080*/  LDG.E R2, desc[UR4][R2.64] ;  /* 0x0000000402027981 */ /* 0x002ea8000c1e1900 */
[----:B------:R-:W2:Y:S01]  /*0090*/  LDG.E R5, desc[UR4][R4.64] ;  /* 0x0000000404057981 */ /* 0x000ea2000c1e1900 */
[----:B---3--:R-:W-:Y:S01]  /*00a0*/  IMAD.WIDE.U32 R6, R9, 0x4, R6 ;  /* 0x0000000409067825 */ /* 0x008fe200078e0006 */
[----:B--2---:R-:W-:-:S05]  /*00b0*/  IADD3 R9, PT, PT, R2, R5, RZ ;  /* 0x0000000502097210 */ /* 0x004fca0007ffe0ff */
[----:B------:R-:W-:Y:S01]  /*00c0*/  STG.E desc[UR4][R6.64], R9 ;  /* 0x0000000906007986 */ /* 0x000fe2000c101904 */
[----:B------:R-:W-:Y:S05]  /*00d0*/  EXIT ;  /* 0x000000000000794d */ /* 0x000fea0003800000 */
.L_x_0:
[----:B------:R-:W-:-:S00]  /*00e0*/  BRA `(.L_x_0) ;  /* 0xfffffffc00fc7947 */ /* 0x000fc0000383ffff */
[----:B------:R-:W-:-:S00]  /*00f0*/  NOP ;  /* 0x0000000000007918 */ /* 0x000fc00000000000 */
        /* <DEDUP_REMOVED lines=8> */
.L_x_1:


//--------------------- .nv.shared.reserved.0     --------------------------
	.section	.nv.shared.reserved.0,"aw",@nobits
	.weak		__nv_reservedSMEM_offset_0_alias
	.size		__nv_reservedSMEM_offset_0_alias, 0, 64
	.other		__nv_reservedSMEM_offset_0_alias,@"STO_CUDA_RESERVED_SHARED STV_DEFAULT"
__nv_reservedSMEM_offset_0_alias:
	.zero		0
	.zero		64


//--------------------- .nv.constant0._Z15add_vectors_gpuPKiS0_Pi --------------------------
	.section	.nv.constant0._Z15add_vectors_gpuPKiS0_Pi,"a",@progbits
	.sectionflags	@""
	.align	4
.nv.constant0._Z15add_vectors_gpuPKiS0_Pi:
	.zero		920


//--------------------- SYMBOLS --------------------------

	.type		.nv.reservedSmem.offset0,@object
	.size		.nv.reservedSmem.offset0,0x4
